	.headerflags	@"EF_CUDA_TEXMODE_UNIFIED EF_CUDA_64BIT_ADDRESS EF_CUDA_ACCELERATORS EF_CUDA_SM90 EF_CUDA_VIRTUAL_SM(EF_CUDA_SM90)"
	.elftype	@"ET_EXEC"


//--------------------- .nv.info                  --------------------------
	.section	.nv.info,"",@"SHT_CUDA_INFO"
	.align	4


	//----- nvinfo : EIATTR_REGCOUNT
	.align		4
        /*0000*/ 	.byte	0x04, 0x2f
        /*0002*/ 	.short	(.L_1 - .L_0)
	.align		4
.L_0:
        /*0004*/ 	.word	index@(triton_poi_fused_add_convolution_hardtanh_11)
        /*0008*/ 	.word	0x00000017


	//----- nvinfo : EIATTR_MIN_STACK_SIZE
	.align		4
.L_1:
        /*000c*/ 	.byte	0x04, 0x12
        /*000e*/ 	.short	(.L_3 - .L_2)
	.align		4
.L_2:
        /*0010*/ 	.word	index@(triton_poi_fused_add_convolution_hardtanh_11)
        /*0014*/ 	.word	0x00000000


	//----- nvinfo : EIATTR_FRAME_SIZE
	.align		4
.L_3:
        /*0018*/ 	.byte	0x04, 0x11
        /*001a*/ 	.short	(.L_5 - .L_4)
	.align		4
.L_4:
        /*001c*/ 	.word	index@(triton_poi_fused_add_convolution_hardtanh_11)
        /*0020*/ 	.word	0x00000000


	//----- nvinfo : EIATTR_MIN_STACK_SIZE
	.align		4
.L_5:
        /*0024*/ 	.byte	0x04, 0x12
        /*0026*/ 	.short	(.L_7 - .L_6)
	.align		4
.L_6:
        /*0028*/ 	.word	index@(triton_poi_fused_add_convolution_hardtanh_11)
        /*002c*/ 	.word	0x00000000
.L_7:


//--------------------- .nv.info.triton_poi_fused_add_convolution_hardtanh_11 --------------------------
	.section	.nv.info.triton_poi_fused_add_convolution_hardtanh_11,"",@"SHT_CUDA_INFO"
	.sectionflags	@""
	.align	4


	//----- nvinfo : EIATTR_CUDA_API_VERSION
	.align		4
        /*0000*/ 	.byte	0x04, 0x37
        /*0002*/ 	.short	(.L_9 - .L_8)
.L_8:
        /*0004*/ 	.word	0x0000007c


	//----- nvinfo : EIATTR_KPARAM_INFO
	.align		4
.L_9:
        /*0008*/ 	.byte	0x04, 0x17
        /*000a*/ 	.short	(.L_11 - .L_10)
.L_10:
        /*000c*/ 	.word	0x00000000
        /*0010*/ 	.short	0x0004
        /*0012*/ 	.short	0x0020
        /*0014*/ 	.byte	0x00, 0xf0, 0x11, 0x00


	//----- nvinfo : EIATTR_KPARAM_INFO
	.align		4
.L_11:
        /*0018*/ 	.byte	0x04, 0x17
        /*001a*/ 	.short	(.L_13 - .L_12)
.L_12:
        /*001c*/ 	.word	0x00000000
        /*0020*/ 	.short	0x0003
        /*0022*/ 	.short	0x0018
        /*0024*/ 	.byte	0x00, 0xf4, 0x21, 0x00


	//----- nvinfo : EIATTR_KPARAM_INFO
	.align		4
.L_13:
        /*0028*/ 	.byte	0x04, 0x17
        /*002a*/ 	.short	(.L_15 - .L_14)
.L_14:
        /*002c*/ 	.word	0x00000000
        /*0030*/ 	.short	0x0002
        /*0032*/ 	.short	0x0010
        /*0034*/ 	.byte	0x00, 0xf4, 0x21, 0x00


	//----- nvinfo : EIATTR_KPARAM_INFO
	.align		4
.L_15:
        /*0038*/ 	.byte	0x04, 0x17
        /*003a*/ 	.short	(.L_17 - .L_16)
.L_16:
        /*003c*/ 	.word	0x00000000
        /*0040*/ 	.short	0x0001
        /*0042*/ 	.short	0x0008
        /*0044*/ 	.byte	0x00, 0xf4, 0x21, 0x00


	//----- nvinfo : EIATTR_KPARAM_INFO
	.align		4
.L_17:
        /*0048*/ 	.byte	0x04, 0x17
        /*004a*/ 	.short	(.L_19 - .L_18)
.L_18:
        /*004c*/ 	.word	0x00000000
        /*0050*/ 	.short	0x0000
        /*0052*/ 	.short	0x0000
        /*0054*/ 	.byte	0x00, 0xf4, 0x21, 0x00


	//----- nvinfo : EIATTR_SPARSE_MMA_MASK
	.align		4
.L_19:
        /*0058*/ 	.byte	0x03, 0x50
        /*005a*/ 	.short	0x0000


	//----- nvinfo : EIATTR_MAXREG_COUNT
	.align		4
        /*005c*/ 	.byte	0x03, 0x1b
        /*005e*/ 	.short	0x00ff


	//----- nvinfo : EIATTR_EXIT_INSTR_OFFSETS
	.align		4
        /*0060*/ 	.byte	0x04, 0x1c
        /*0062*/ 	.short	(.L_21 - .L_20)


	//   ....[0]....
.L_20:
        /*0064*/ 	.word	0x000003a0


	//   ....[1]....
        /*0068*/ 	.word	0x000003c0


	//----- nvinfo : EIATTR_REQNTID
	.align		4
.L_21:
        /*006c*/ 	.byte	0x04, 0x10
        /*006e*/ 	.short	(.L_23 - .L_22)
.L_22:
        /*0070*/ 	.word	0x00000080
        /*0074*/ 	.word	0x00000001
        /*0078*/ 	.word	0x00000001


	//----- nvinfo : EIATTR_CBANK_PARAM_SIZE
	.align		4
.L_23:
        /*007c*/ 	.byte	0x03, 0x19
        /*007e*/ 	.short	0x0024


	//----- nvinfo : EIATTR_PARAM_CBANK
	.align		4
        /*0080*/ 	.byte	0x04, 0x0a
        /*0082*/ 	.short	(.L_25 - .L_24)
	.align		4
.L_24:
        /*0084*/ 	.word	index@(.nv.constant0.triton_poi_fused_add_convolution_hardtanh_11)
        /*0088*/ 	.short	0x0210
        /*008a*/ 	.short	0x0024


	//----- nvinfo : EIATTR_SW_WAR
	.align		4
.L_25:
        /*008c*/ 	.byte	0x04, 0x36
        /*008e*/ 	.short	(.L_27 - .L_26)
.L_26:
        /*0090*/ 	.word	0x00000008
.L_27:


//--------------------- .nv.callgraph             --------------------------
	.section	.nv.callgraph,"",@"SHT_CUDA_CALLGRAPH"
	.align	4
	.sectionentsize	8
	.align		4
        /*0000*/ 	.word	0x00000000
	.align		4
        /*0004*/ 	.word	0xffffffff
	.align		4
        /*0008*/ 	.word	0x00000000
	.align		4
        /*000c*/ 	.word	0xfffffffe
	.align		4
        /*0010*/ 	.word	0x00000000
	.align		4
        /*0014*/ 	.word	0xfffffffd
	.align		4
        /*0018*/ 	.word	0x00000000
	.align		4
        /*001c*/ 	.word	0xfffffffc


//--------------------- .text.triton_poi_fused_add_convolution_hardtanh_11 --------------------------
	.section	.text.triton_poi_fused_add_convolution_hardtanh_11,"ax",@progbits
	.align	128
        .global         triton_poi_fused_add_convolution_hardtanh_11
        .type           triton_poi_fused_add_convolution_hardtanh_11,@function
        .size           triton_poi_fused_add_convolution_hardtanh_11,(.L_x_1 - triton_poi_fused_add_convolution_hardtanh_11)
        .other          triton_poi_fused_add_convolution_hardtanh_11,@"STO_CUDA_ENTRY STV_DEFAULT"
triton_poi_fused_add_convolution_hardtanh_11:
.text.triton_poi_fused_add_convolution_hardtanh_11:
[----:B------:R-:W0:Y:S02]  /*0000*/  LDC R1, c[0x0][0x28] ;  /* 0x00000a00ff017b82 */ /* 0x000e240000000800 */
[----:B------:R-:W1:Y:S01]  /*0010*/  S2R R0, SR_TID.X ;  /* 0x0000000000007919 */ /* 0x000e620000002100 */
[----:B------:R-:W2:Y:S01]  /*0020*/  LDC.64 R8, c[0x0][0x218] ;  /* 0x00008600ff087b82 */ /* 0x000ea20000000a00 */
[----:B------:R-:W-:Y:S01]  /*0030*/  ULDC.64 UR4, c[0x0][0x208] ;  /* 0x0000820000047ab9 */ /* 0x000fe20000000a00 */
[----:B------:R-:W3:Y:S06]  /*0040*/  S2R R3, SR_CTAID.X ;  /* 0x0000000000037919 */ /* 0x000eec0000002500 */
[----:B------:R-:W4:Y:S01]  /*0050*/  LDC.64 R16, c[0x0][0x210] ;  /* 0x00008400ff107b82 */ /* 0x000f220000000a00 */
[----:B-1----:R-:W-:Y:S01]  /*0060*/  IMAD.SHL.U32 R0, R0, 0x4, RZ ;  /* 0x0000000400007824 */ /* 0x002fe200078e00ff */
[----:B---3--:R-:W-:-:S04]  /*0070*/  SHF.R.S32.HI R5, RZ, 0x16, R3 ;  /* 0x00000016ff057819 */ /* 0x008fc80000011403 */
[----:B------:R-:W-:Y:S02]  /*0080*/  LOP3.LUT R0, R0, 0x1fc, RZ, 0xc0, !PT ;  /* 0x000001fc00007812 */ /* 0x000fe400078ec0ff */
[----:B------:R-:W-:-:S03]  /*0090*/  SGXT R5, R5, 0x1 ;  /* 0x000000010505781a */ /* 0x000fc60000000200 */
[----:B------:R-:W-:Y:S02]  /*00a0*/  IMAD R0, R3, 0x200, R0 ;  /* 0x0000020003007824 */ /* 0x000fe400078e0200 */
[----:B------:R-:W1:Y:S02]  /*00b0*/  LDC.64 R2, c[0x0][0x220] ;  /* 0x00008800ff027b82 */ /* 0x000e640000000a00 */
[C---:B----4-:R-:W-:Y:S01]  /*00c0*/  IMAD.WIDE R16, R0.reuse, 0x4, R16 ;  /* 0x0000000400107825 */ /* 0x050fe200078e0210 */
[----:B------:R-:W-:Y:S02]  /*00d0*/  LEA.HI R6, R5, R0, RZ, 0x6 ;  /* 0x0000000005067211 */ /* 0x000fe400078f30ff */
[----:B------:R-:W-:Y:S02]  /*00e0*/  CS2R R4, SRZ ;  /* 0x0000000000047805 */ /* 0x000fe4000001ff00 */
[----:B------:R-:W-:Y:S02]  /*00f0*/  ISETP.GE.AND P0, PT, R0, 0xe100, PT ;  /* 0x0000e1000000780c */ /* 0x000fe40003f06270 */
[----:B------:R-:W-:-:S02]  /*0100*/  LOP3.LUT R11, R6, 0xffffffc0, RZ, 0xc0, !PT ;  /* 0xffffffc0060b7812 */ /* 0x000fc400078ec0ff */
[----:B------:R-:W-:-:S03]  /*0110*/  CS2R R6, SRZ ;  /* 0x0000000000067805 */ /* 0x000fc6000001ff00 */
[----:B------:R-:W-:-:S04]  /*0120*/  IMAD.IADD R11, R0, 0x1, -R11 ;  /* 0x00000001000b7824 */ /* 0x000fc800078e0a0b */
[----:B--2---:R-:W-:Y:S01]  /*0130*/  IMAD.WIDE R18, R11, 0x4, R8 ;  /* 0x000000040b127825 */ /* 0x004fe200078e0208 */
[----:B------:R-:W-:Y:S02]  /*0140*/  CS2R R8, SRZ ;  /* 0x0000000000087805 */ /* 0x000fe4000001ff00 */
[----:B------:R-:W-:Y:S02]  /*0150*/  CS2R R10, SRZ ;  /* 0x00000000000a7805 */ /* 0x000fe4000001ff00 */
[----:B------:R-:W-:Y:S02]  /*0160*/  CS2R R12, SRZ ;  /* 0x00000000000c7805 */ /* 0x000fe4000001ff00 */
[----:B------:R-:W-:Y:S01]  /*0170*/  CS2R R14, SRZ ;  /* 0x00000000000e7805 */ /* 0x000fe2000001ff00 */
[----:B------:R-:W2:Y:S01]  /*0180*/  @!P0 LDG.E.128 R4, desc[UR4][R16.64] ;  /* 0x0000000410048981 */ /* 0x000ea2000c1e1d00 */
[----:B-1----:R-:W-:-:S03]  /*0190*/  IMAD.WIDE R2, R0, 0x4, R2 ;  /* 0x0000000400027825 */ /* 0x002fc600078e0202 */
[----:B------:R-:W2:Y:S04]  /*01a0*/  @!P0 LDG.E.EL.128 R8, desc[UR4][R18.64] ;  /* 0x0000000412088981 */ /* 0x000ea8000c2e1d00 */
[----:B------:R-:W3:Y:S01]  /*01b0*/  @!P0 LDG.E.128 R12, desc[UR4][R2.64] ;  /* 0x00000004020c8981 */ /* 0x000ee2000c1e1d00 */
[----:B--2---:R-:W-:Y:S01]  /*01c0*/  FADD R16, R11, R7 ;  /* 0x000000070b107221 */ /* 0x004fe20000000000 */
[----:B------:R-:W-:Y:S01]  /*01d0*/  FADD R20, R9, R5 ;  /* 0x0000000509147221 */ /* 0x000fe20000000000 */
[----:B------:R-:W-:Y:S01]  /*01e0*/  FADD R5, R10, R6 ;  /* 0x000000060a057221 */ /* 0x000fe20000000000 */
[----:B------:R-:W-:Y:S01]  /*01f0*/  FADD R7, R8, R4 ;  /* 0x0000000408077221 */ /* 0x000fe20000000000 */
[----:B---3--:R-:W-:Y:S01]  /*0200*/  FADD R15, R16, R15 ;  /* 0x0000000f100f7221 */ /* 0x008fe20000000000 */
[----:B------:R-:W-:Y:S01]  /*0210*/  FADD R13, R20, R13 ;  /* 0x0000000d140d7221 */ /* 0x000fe20000000000 */
[----:B------:R-:W-:Y:S01]  /*0220*/  FADD R5, R5, R14 ;  /* 0x0000000e05057221 */ /* 0x000fe20000000000 */
[----:B------:R-:W-:Y:S01]  /*0230*/  FADD R12, R7, R12 ;  /* 0x0000000c070c7221 */ /* 0x000fe20000000000 */
[----:B------:R-:W1:Y:S01]  /*0240*/  LDC.64 R8, c[0x0][0x228] ;  /* 0x00008a00ff087b82 */ /* 0x000e620000000a00 */
[----:B------:R-:W-:-:S02]  /*0250*/  FSETP.GTU.AND P1, PT, R15, RZ, PT ;  /* 0x000000ff0f00720b */ /* 0x000fc40003f2c000 */
[----:B------:R-:W-:Y:S02]  /*0260*/  FSETP.GTU.AND P2, PT, R5, RZ, PT ;  /* 0x000000ff0500720b */ /* 0x000fe40003f4c000 */
[----:B------:R-:W-:Y:S02]  /*0270*/  FSEL R7, R15, RZ, P1 ;  /* 0x000000ff0f077208 */ /* 0x000fe40000800000 */
[----:B------:R-:W-:Y:S02]  /*0280*/  FSETP.GTU.AND P1, PT, R13, RZ, PT ;  /* 0x000000ff0d00720b */ /* 0x000fe40003f2c000 */
[----:B------:R-:W-:Y:S02]  /*0290*/  FSETP.GTU.AND P3, PT, R12, RZ, PT ;  /* 0x000000ff0c00720b */ /* 0x000fe40003f6c000 */
[----:B------:R-:W-:Y:S02]  /*02a0*/  FSEL R6, R5, RZ, P2 ;  /* 0x000000ff05067208 */ /* 0x000fe40001000000 */
[----:B------:R-:W-:-:S02]  /*02b0*/  FSETP.GEU.AND P5, PT, R7, 6, PT ;  /* 0x40c000000700780b */ /* 0x000fc40003fae000 */
[----:B------:R-:W-:Y:S02]  /*02c0*/  FSEL R5, R13, RZ, P1 ;  /* 0x000000ff0d057208 */ /* 0x000fe40000800000 */
[----:B------:R-:W-:Y:S02]  /*02d0*/  FSEL R4, R12, RZ, P3 ;  /* 0x000000ff0c047208 */ /* 0x000fe40001800000 */
[----:B------:R-:W-:Y:S02]  /*02e0*/  FSETP.GEU.AND P1, PT, R6, 6, PT ;  /* 0x40c000000600780b */ /* 0x000fe40003f2e000 */
[----:B------:R-:W-:Y:S02]  /*02f0*/  FSETP.GEU.AND P3, PT, R5, 6, PT ;  /* 0x40c000000500780b */ /* 0x000fe40003f6e000 */
[----:B------:R-:W-:Y:S01]  /*0300*/  FSETP.GEU.AND P2, PT, R4, 6, PT ;  /* 0x40c000000400780b */ /* 0x000fe20003f4e000 */
[----:B-1----:R-:W-:Y:S01]  /*0310*/  IMAD.WIDE R2, R0, 0x4, R8 ;  /* 0x0000000400027825 */ /* 0x002fe200078e0208 */
[----:B------:R-:W-:-:S02]  /*0320*/  FSETP.NAN.AND P6, PT, R7, R7, PT ;  /* 0x000000070700720b */ /* 0x000fc40003fc8000 */
[----:B------:R-:W-:Y:S02]  /*0330*/  FSETP.NAN.AND P4, PT, R6, R6, PT ;  /* 0x000000060600720b */ /* 0x000fe40003f88000 */
[----:B------:R-:W-:Y:S02]  /*0340*/  @P5 SEL R7, R7, 0x40c00000, P6 ;  /* 0x40c0000007075807 */ /* 0x000fe40003000000 */
[C---:B------:R-:W-:Y:S02]  /*0350*/  FSETP.NAN.AND P6, PT, R5.reuse, R5, PT ;  /* 0x000000050500720b */ /* 0x040fe40003fc8000 */
[----:B------:R-:W-:Y:S02]  /*0360*/  FSETP.NAN.AND P5, PT, R4, R4, PT ;  /* 0x000000040400720b */ /* 0x000fe40003fa8000 */
[----:B------:R-:W-:Y:S02]  /*0370*/  @P1 SEL R6, R6, 0x40c00000, P4 ;  /* 0x40c0000006061807 */ /* 0x000fe40002000000 */
[----:B------:R-:W-:-:S02]  /*0380*/  @P3 SEL R5, R5, 0x40c00000, P6 ;  /* 0x40c0000005053807 */ /* 0x000fc40003000000 */
[----:B------:R-:W-:Y:S01]  /*0390*/  @P2 SEL R4, R4, 0x40c00000, P5 ;  /* 0x40c0000004042807 */ /* 0x000fe20002800000 */
[----:B------:R-:W-:Y:S06]  /*03a0*/  @P0 EXIT ;  /* 0x000000000000094d */ /* 0x000fec0003800000 */
[----:B------:R-:W-:Y:S01]  /*03b0*/  STG.E.128 desc[UR4][R2.64], R4 ;  /* 0x0000000402007986 */ /* 0x000fe2000c101d04 */
[----:B------:R-:W-:Y:S05]  /*03c0*/  EXIT ;  /* 0x000000000000794d */ /* 0x000fea0003800000 */
.L_x_0:
[----:B------:R-:W-:-:S00]  /*03d0*/  BRA `(.L_x_0) ;  /* 0xfffffffc00fc7947 */ /* 0x000fc0000383ffff */
[----:B------:R-:W-:-:S00]  /*03e0*/  NOP ;  /* 0x0000000000007918 */ /* 0x000fc00000000000 */
        /* <DEDUP_REMOVED lines=9> */
.L_x_1:


//--------------------- .nv.constant0.triton_poi_fused_add_convolution_hardtanh_11 --------------------------
	.section	.nv.constant0.triton_poi_fused_add_convolution_hardtanh_11,"a",@progbits
	.sectionflags	@""
	.align	4
.nv.constant0.triton_poi_fused_add_convolution_hardtanh_11:
	.zero		564
